//
// Generated by NVIDIA NVVM Compiler
//
// Compiler Build ID: CL-36424714
// Cuda compilation tools, release 13.0, V13.0.88
// Based on NVVM 20.0.0
//

.version 9.0
.target sm_100
.address_size 64

	// .globl	_Z17tiled_gemm_kernelILi32EEvPKfS1_Pfiiiff
// _ZZ17tiled_gemm_kernelILi32EEvPKfS1_PfiiiffE2As has been demoted
// _ZZ17tiled_gemm_kernelILi32EEvPKfS1_PfiiiffE2Bs has been demoted

.visible .entry _Z17tiled_gemm_kernelILi32EEvPKfS1_Pfiiiff(
	.param .u64 .ptr .align 1 _Z17tiled_gemm_kernelILi32EEvPKfS1_Pfiiiff_param_0,
	.param .u64 .ptr .align 1 _Z17tiled_gemm_kernelILi32EEvPKfS1_Pfiiiff_param_1,
	.param .u64 .ptr .align 1 _Z17tiled_gemm_kernelILi32EEvPKfS1_Pfiiiff_param_2,
	.param .u32 _Z17tiled_gemm_kernelILi32EEvPKfS1_Pfiiiff_param_3,
	.param .u32 _Z17tiled_gemm_kernelILi32EEvPKfS1_Pfiiiff_param_4,
	.param .u32 _Z17tiled_gemm_kernelILi32EEvPKfS1_Pfiiiff_param_5,
	.param .f32 _Z17tiled_gemm_kernelILi32EEvPKfS1_Pfiiiff_param_6,
	.param .f32 _Z17tiled_gemm_kernelILi32EEvPKfS1_Pfiiiff_param_7
)
{
	.reg .pred 	%p<12>;
	.reg .b32 	%r<43>;
	.reg .b32 	%f<116>;
	.reg .b64 	%rd<13>;
	// demoted variable
	.shared .align 4 .b8 _ZZ17tiled_gemm_kernelILi32EEvPKfS1_PfiiiffE2As[4096];
	// demoted variable
	.shared .align 4 .b8 _ZZ17tiled_gemm_kernelILi32EEvPKfS1_PfiiiffE2Bs[4096];
	ld.param.u64 	%rd3, [_Z17tiled_gemm_kernelILi32EEvPKfS1_Pfiiiff_param_0];
	ld.param.u64 	%rd4, [_Z17tiled_gemm_kernelILi32EEvPKfS1_Pfiiiff_param_1];
	ld.param.u64 	%rd5, [_Z17tiled_gemm_kernelILi32EEvPKfS1_Pfiiiff_param_2];
	ld.param.u32 	%r24, [_Z17tiled_gemm_kernelILi32EEvPKfS1_Pfiiiff_param_3];
	ld.param.u32 	%r25, [_Z17tiled_gemm_kernelILi32EEvPKfS1_Pfiiiff_param_4];
	ld.param.u32 	%r26, [_Z17tiled_gemm_kernelILi32EEvPKfS1_Pfiiiff_param_5];
	ld.param.f32 	%f8, [_Z17tiled_gemm_kernelILi32EEvPKfS1_Pfiiiff_param_6];
	ld.param.f32 	%f9, [_Z17tiled_gemm_kernelILi32EEvPKfS1_Pfiiiff_param_7];
	mov.u32 	%r27, %ctaid.y;
	shl.b32 	%r28, %r27, 5;
	mov.u32 	%r40, %tid.y;
	add.s32 	%r2, %r28, %r40;
	mov.u32 	%r29, %ctaid.x;
	shl.b32 	%r3, %r29, 5;
	mov.u32 	%r38, %tid.x;
	add.s32 	%r5, %r3, %r38;
	setp.lt.s32 	%p1, %r26, 1;
	mov.f32 	%f115, 0f00000000;
	@%p1 bra 	$L__BB0_7;
	add.s32 	%r30, %r26, 31;
	shr.u32 	%r31, %r30, 5;
	shl.b32 	%r32, %r40, 7;
	mov.u32 	%r33, _ZZ17tiled_gemm_kernelILi32EEvPKfS1_PfiiiffE2As;
	add.s32 	%r6, %r33, %r32;
	shl.b32 	%r34, %r38, 2;
	add.s32 	%r7, %r6, %r34;
	mov.u32 	%r35, _ZZ17tiled_gemm_kernelILi32EEvPKfS1_PfiiiffE2Bs;
	add.s32 	%r9, %r35, %r34;
	add.s32 	%r8, %r9, %r32;
	neg.s32 	%r42, %r31;
	mad.lo.s32 	%r36, %r40, %r25, %r38;
	add.s32 	%r41, %r36, %r3;
	shl.b32 	%r12, %r25, 5;
	mad.lo.s32 	%r39, %r26, %r2, %r38;
	cvta.to.global.u64 	%rd1, %rd3;
	cvta.to.global.u64 	%rd2, %rd4;
	mov.f32 	%f115, 0f00000000;
$L__BB0_2:
	setp.ge.s32 	%p2, %r2, %r24;
	setp.ge.u32 	%p3, %r38, %r26;
	mov.f32 	%f113, 0f00000000;
	or.pred  	%p4, %p2, %p3;
	@%p4 bra 	$L__BB0_4;
	mul.wide.u32 	%rd6, %r39, 4;
	add.s64 	%rd7, %rd1, %rd6;
	ld.global.nc.f32 	%f113, [%rd7];
$L__BB0_4:
	setp.ge.s32 	%p5, %r5, %r25;
	st.shared.f32 	[%r7], %f113;
	setp.ge.u32 	%p6, %r40, %r26;
	mov.f32 	%f114, 0f00000000;
	or.pred  	%p7, %p5, %p6;
	@%p7 bra 	$L__BB0_6;
	mul.wide.u32 	%rd8, %r41, 4;
	add.s64 	%rd9, %rd2, %rd8;
	ld.global.nc.f32 	%f114, [%rd9];
$L__BB0_6:
	st.shared.f32 	[%r8], %f114;
	bar.sync 	0;
	ld.shared.f32 	%f14, [%r6];
	ld.shared.f32 	%f15, [%r9];
	fma.rn.f32 	%f16, %f14, %f15, %f115;
	ld.shared.f32 	%f17, [%r6+4];
	ld.shared.f32 	%f18, [%r9+128];
	fma.rn.f32 	%f19, %f17, %f18, %f16;
	ld.shared.f32 	%f20, [%r6+8];
	ld.shared.f32 	%f21, [%r9+256];
	fma.rn.f32 	%f22, %f20, %f21, %f19;
	ld.shared.f32 	%f23, [%r6+12];
	ld.shared.f32 	%f24, [%r9+384];
	fma.rn.f32 	%f25, %f23, %f24, %f22;
	ld.shared.f32 	%f26, [%r6+16];
	ld.shared.f32 	%f27, [%r9+512];
	fma.rn.f32 	%f28, %f26, %f27, %f25;
	ld.shared.f32 	%f29, [%r6+20];
	ld.shared.f32 	%f30, [%r9+640];
	fma.rn.f32 	%f31, %f29, %f30, %f28;
	ld.shared.f32 	%f32, [%r6+24];
	ld.shared.f32 	%f33, [%r9+768];
	fma.rn.f32 	%f34, %f32, %f33, %f31;
	ld.shared.f32 	%f35, [%r6+28];
	ld.shared.f32 	%f36, [%r9+896];
	fma.rn.f32 	%f37, %f35, %f36, %f34;
	ld.shared.f32 	%f38, [%r6+32];
	ld.shared.f32 	%f39, [%r9+1024];
	fma.rn.f32 	%f40, %f38, %f39, %f37;
	ld.shared.f32 	%f41, [%r6+36];
	ld.shared.f32 	%f42, [%r9+1152];
	fma.rn.f32 	%f43, %f41, %f42, %f40;
	ld.shared.f32 	%f44, [%r6+40];
	ld.shared.f32 	%f45, [%r9+1280];
	fma.rn.f32 	%f46, %f44, %f45, %f43;
	ld.shared.f32 	%f47, [%r6+44];
	ld.shared.f32 	%f48, [%r9+1408];
	fma.rn.f32 	%f49, %f47, %f48, %f46;
	ld.shared.f32 	%f50, [%r6+48];
	ld.shared.f32 	%f51, [%r9+1536];
	fma.rn.f32 	%f52, %f50, %f51, %f49;
	ld.shared.f32 	%f53, [%r6+52];
	ld.shared.f32 	%f54, [%r9+1664];
	fma.rn.f32 	%f55, %f53, %f54, %f52;
	ld.shared.f32 	%f56, [%r6+56];
	ld.shared.f32 	%f57, [%r9+1792];
	fma.rn.f32 	%f58, %f56, %f57, %f55;
	ld.shared.f32 	%f59, [%r6+60];
	ld.shared.f32 	%f60, [%r9+1920];
	fma.rn.f32 	%f61, %f59, %f60, %f58;
	ld.shared.f32 	%f62, [%r6+64];
	ld.shared.f32 	%f63, [%r9+2048];
	fma.rn.f32 	%f64, %f62, %f63, %f61;
	ld.shared.f32 	%f65, [%r6+68];
	ld.shared.f32 	%f66, [%r9+2176];
	fma.rn.f32 	%f67, %f65, %f66, %f64;
	ld.shared.f32 	%f68, [%r6+72];
	ld.shared.f32 	%f69, [%r9+2304];
	fma.rn.f32 	%f70, %f68, %f69, %f67;
	ld.shared.f32 	%f71, [%r6+76];
	ld.shared.f32 	%f72, [%r9+2432];
	fma.rn.f32 	%f73, %f71, %f72, %f70;
	ld.shared.f32 	%f74, [%r6+80];
	ld.shared.f32 	%f75, [%r9+2560];
	fma.rn.f32 	%f76, %f74, %f75, %f73;
	ld.shared.f32 	%f77, [%r6+84];
	ld.shared.f32 	%f78, [%r9+2688];
	fma.rn.f32 	%f79, %f77, %f78, %f76;
	ld.shared.f32 	%f80, [%r6+88];
	ld.shared.f32 	%f81, [%r9+2816];
	fma.rn.f32 	%f82, %f80, %f81, %f79;
	ld.shared.f32 	%f83, [%r6+92];
	ld.shared.f32 	%f84, [%r9+2944];
	fma.rn.f32 	%f85, %f83, %f84, %f82;
	ld.shared.f32 	%f86, [%r6+96];
	ld.shared.f32 	%f87, [%r9+3072];
	fma.rn.f32 	%f88, %f86, %f87, %f85;
	ld.shared.f32 	%f89, [%r6+100];
	ld.shared.f32 	%f90, [%r9+3200];
	fma.rn.f32 	%f91, %f89, %f90, %f88;
	ld.shared.f32 	%f92, [%r6+104];
	ld.shared.f32 	%f93, [%r9+3328];
	fma.rn.f32 	%f94, %f92, %f93, %f91;
	ld.shared.f32 	%f95, [%r6+108];
	ld.shared.f32 	%f96, [%r9+3456];
	fma.rn.f32 	%f97, %f95, %f96, %f94;
	ld.shared.f32 	%f98, [%r6+112];
	ld.shared.f32 	%f99, [%r9+3584];
	fma.rn.f32 	%f100, %f98, %f99, %f97;
	ld.shared.f32 	%f101, [%r6+116];
	ld.shared.f32 	%f102, [%r9+3712];
	fma.rn.f32 	%f103, %f101, %f102, %f100;
	ld.shared.f32 	%f104, [%r6+120];
	ld.shared.f32 	%f105, [%r9+3840];
	fma.rn.f32 	%f106, %f104, %f105, %f103;
	ld.shared.f32 	%f107, [%r6+124];
	ld.shared.f32 	%f108, [%r9+3968];
	fma.rn.f32 	%f115, %f107, %f108, %f106;
	bar.sync 	0;
	add.s32 	%r42, %r42, 1;
	setp.ne.s32 	%p8, %r42, 0;
	add.s32 	%r41, %r41, %r12;
	add.s32 	%r40, %r40, 32;
	add.s32 	%r39, %r39, 32;
	add.s32 	%r38, %r38, 32;
	@%p8 bra 	$L__BB0_2;
$L__BB0_7:
	setp.ge.s32 	%p9, %r2, %r24;
	setp.ge.s32 	%p10, %r5, %r25;
	or.pred  	%p11, %p9, %p10;
	@%p11 bra 	$L__BB0_9;
	mad.lo.s32 	%r37, %r25, %r2, %r5;
	cvta.to.global.u64 	%rd10, %rd5;
	mul.wide.s32 	%rd11, %r37, 4;
	add.s64 	%rd12, %rd10, %rd11;
	ld.global.f32 	%f109, [%rd12];
	mul.f32 	%f110, %f9, %f109;
	fma.rn.f32 	%f111, %f8, %f115, %f110;
	st.global.f32 	[%rd12], %f111;
$L__BB0_9:
	ret;

}


// ===== COMPILED SASS (sm_100) =====

	.target	sm_100

	.elftype	@"ET_EXEC"


//--------------------- .note.nv.tkinfo           --------------------------
	.section	.note.nv.tkinfo,"",@"SHT_NOTE"
	.sectionflags	@"SHF_NOTE_NV_TKINFO"
	.tkinfo
        /*0018*/ 	.word	0x00000002
        /*0030*/ 	.string	""
        /*0030*/ 	.string	"ptxas"
        /*0030*/ 	.string	"Cuda compilation tools, release 13.0, V13.0.88"
        /*0030*/ 	.string	"Build cuda_13.0.r13.0/compiler.36424714_0"
        /*0030*/ 	.string	"-arch sm_100 -m 64 "



//--------------------- .note.nv.cuinfo           --------------------------
	.section	.note.nv.cuinfo,"",@"SHT_NOTE"
	.sectionflags	@"SHF_NOTE_NV_CUINFO"
        /*0018*/ 	.short	0x0002
        /*001a*/ 	.short	0x0064
        /*001c*/ 	.short	0x0082
	.zero		2


//--------------------- .nv.info                  --------------------------
	.section	.nv.info,"",@"SHT_CUDA_INFO"
	.align	4


	//----- nvinfo : EIATTR_REGCOUNT
	.align		4
        /*0000*/ 	.byte	0x04, 0x2f
        /*0002*/ 	.short	(.L_1 - .L_0)
	.align		4
.L_0:
        /*0004*/ 	.word	index@(_Z17tiled_gemm_kernelILi32EEvPKfS1_Pfiiiff)
        /*0008*/ 	.word	0x00000020


	//----- nvinfo : EIATTR_FRAME_SIZE
	.align		4
.L_1:
        /*000c*/ 	.byte	0x04, 0x11
        /*000e*/ 	.short	(.L_3 - .L_2)
	.align		4
.L_2:
        /*0010*/ 	.word	index@(_Z17tiled_gemm_kernelILi32EEvPKfS1_Pfiiiff)
        /*0014*/ 	.word	0x00000000


	//----- nvinfo : EIATTR_MIN_STACK_SIZE
	.align		4
.L_3:
        /*0018*/ 	.byte	0x04, 0x12
        /*001a*/ 	.short	(.L_5 - .L_4)
	.align		4
.L_4:
        /*001c*/ 	.word	index@(_Z17tiled_gemm_kernelILi32EEvPKfS1_Pfiiiff)
        /*0020*/ 	.word	0x00000000
.L_5:


//--------------------- .nv.compat                --------------------------
	.section	.nv.compat,"",@"SHT_CUDA_COMPAT_INFO"
	.align	4
        /*0000*/ 	.byte	0x02, 0x09, 0x00, 0x00, 0x02, 0x02, 0x01, 0x00, 0x02, 0x05, 0x05, 0x00, 0x03, 0x07, 0x01, 0x01
        /*0010*/ 	.byte	0x02, 0x03, 0x00, 0x00, 0x02, 0x06, 0x01, 0x00, 0x04, 0x0b, 0x08, 0x00, 0x09, 0x00, 0x00, 0x00
        /*0020*/ 	.byte	0x00, 0x00, 0x00, 0x00


//--------------------- .nv.info._Z17tiled_gemm_kernelILi32EEvPKfS1_Pfiiiff --------------------------
	.section	.nv.info._Z17tiled_gemm_kernelILi32EEvPKfS1_Pfiiiff,"",@"SHT_CUDA_INFO"
	.sectionflags	@""
	.align	4


	//----- nvinfo : EIATTR_CUDA_API_VERSION
	.align		4
        /*0000*/ 	.byte	0x04, 0x37
        /*0002*/ 	.short	(.L_7 - .L_6)
.L_6:
        /*0004*/ 	.word	0x00000082


	//----- nvinfo : EIATTR_KPARAM_INFO
	.align		4
.L_7:
        /*0008*/ 	.byte	0x04, 0x17
        /*000a*/ 	.short	(.L_9 - .L_8)
.L_8:
        /*000c*/ 	.word	0x00000000
        /*0010*/ 	.short	0x0007
        /*0012*/ 	.short	0x0028
        /*0014*/ 	.byte	0x00, 0xf0, 0x11, 0x00


	//----- nvinfo : EIATTR_KPARAM_INFO
	.align		4
.L_9:
        /*0018*/ 	.byte	0x04, 0x17
        /*001a*/ 	.short	(.L_11 - .L_10)
.L_10:
        /*001c*/ 	.word	0x00000000
        /*0020*/ 	.short	0x0006
        /*0022*/ 	.short	0x0024
        /*0024*/ 	.byte	0x00, 0xf0, 0x11, 0x00


	//----- nvinfo : EIATTR_KPARAM_INFO
	.align		4
.L_11:
        /*0028*/ 	.byte	0x04, 0x17
        /*002a*/ 	.short	(.L_13 - .L_12)
.L_12:
        /*002c*/ 	.word	0x00000000
        /*0030*/ 	.short	0x0005
        /*0032*/ 	.short	0x0020
        /*0034*/ 	.byte	0x00, 0xf0, 0x11, 0x00


	//----- nvinfo : EIATTR_KPARAM_INFO
	.align		4
.L_13:
        /*0038*/ 	.byte	0x04, 0x17
        /*003a*/ 	.short	(.L_15 - .L_14)
.L_14:
        /*003c*/ 	.word	0x00000000
        /*0040*/ 	.short	0x0004
        /*0042*/ 	.short	0x001c
        /*0044*/ 	.byte	0x00, 0xf0, 0x11, 0x00


	//----- nvinfo : EIATTR_KPARAM_INFO
	.align		4
.L_15:
        /*0048*/ 	.byte	0x04, 0x17
        /*004a*/ 	.short	(.L_17 - .L_16)
.L_16:
        /*004c*/ 	.word	0x00000000
        /*0050*/ 	.short	0x0003
        /*0052*/ 	.short	0x0018
        /*0054*/ 	.byte	0x00, 0xf0, 0x11, 0x00


	//----- nvinfo : EIATTR_KPARAM_INFO
	.align		4
.L_17:
        /*0058*/ 	.byte	0x04, 0x17
        /*005a*/ 	.short	(.L_19 - .L_18)
.L_18:
        /*005c*/ 	.word	0x00000000
        /*0060*/ 	.short	0x0002
        /*0062*/ 	.short	0x0010
        /*0064*/ 	.byte	0x00, 0xf5, 0x21, 0x00


	//----- nvinfo : EIATTR_KPARAM_INFO
	.align		4
.L_19:
        /*0068*/ 	.byte	0x04, 0x17
        /*006a*/ 	.short	(.L_21 - .L_20)
.L_20:
        /*006c*/ 	.word	0x00000000
        /*0070*/ 	.short	0x0001
        /*0072*/ 	.short	0x0008
        /*0074*/ 	.byte	0x00, 0xf5, 0x21, 0x00


	//----- nvinfo : EIATTR_KPARAM_INFO
	.align		4
.L_21:
        /*0078*/ 	.byte	0x04, 0x17
        /*007a*/ 	.short	(.L_23 - .L_22)
.L_22:
        /*007c*/ 	.word	0x00000000
        /*0080*/ 	.short	0x0000
        /*0082*/ 	.short	0x0000
        /*0084*/ 	.byte	0x00, 0xf5, 0x21, 0x00


	//----- nvinfo : EIATTR_SPARSE_MMA_MASK
	.align		4
.L_23:
        /*0088*/ 	.byte	0x03, 0x50
        /*008a*/ 	.short	0x0000


	//----- nvinfo : EIATTR_MAXREG_COUNT
	.align		4
        /*008c*/ 	.byte	0x03, 0x1b
        /*008e*/ 	.short	0x00ff


	//----- nvinfo : EIATTR_NUM_BARRIERS
	.align		4
        /*0090*/ 	.byte	0x02, 0x4c
        /*0092*/ 	.byte	0x01
	.zero		1


	//----- nvinfo : EIATTR_MERCURY_ISA_VERSION
	.align		4
        /*0094*/ 	.byte	0x03, 0x5f
        /*0096*/ 	.short	0x0101


	//----- nvinfo : EIATTR_VRC_CTA_INIT_COUNT
	.align		4
        /*0098*/ 	.byte	0x02, 0x4a
	.zero		1
	.zero		1


	//----- nvinfo : EIATTR_EXIT_INSTR_OFFSETS
	.align		4
        /*009c*/ 	.byte	0x04, 0x1c
        /*009e*/ 	.short	(.L_25 - .L_24)


	//   ....[0]....
.L_24:
        /*00a0*/ 	.word	0x00000820


	//   ....[1]....
        /*00a4*/ 	.word	0x000008c0


	//----- nvinfo : EIATTR_CBANK_PARAM_SIZE
	.align		4
.L_25:
        /*00a8*/ 	.byte	0x03, 0x19
        /*00aa*/ 	.short	0x002c


	//----- nvinfo : EIATTR_PARAM_CBANK
	.align		4
        /*00ac*/ 	.byte	0x04, 0x0a
        /*00ae*/ 	.short	(.L_27 - .L_26)
	.align		4
.L_26:
        /*00b0*/ 	.word	index@(.nv.constant0._Z17tiled_gemm_kernelILi32EEvPKfS1_Pfiiiff)
        /*00b4*/ 	.short	0x0380
        /*00b6*/ 	.short	0x002c


	//----- nvinfo : EIATTR_SW_WAR
	.align		4
.L_27:
        /*00b8*/ 	.byte	0x04, 0x36
        /*00ba*/ 	.short	(.L_29 - .L_28)
.L_28:
        /*00bc*/ 	.word	0x00000008
.L_29:


//--------------------- .nv.callgraph             --------------------------
	.section	.nv.callgraph,"",@"SHT_CUDA_CALLGRAPH"
	.align	4
	.sectionentsize	8
	.align		4
        /*0000*/ 	.word	0x00000000
	.align		4
        /*0004*/ 	.word	0xffffffff
	.align		4
        /*0008*/ 	.word	0x00000000
	.align		4
        /*000c*/ 	.word	0xfffffffe
	.align		4
        /*0010*/ 	.word	0x00000000
	.align		4
        /*0014*/ 	.word	0xfffffffd
	.align		4
        /*0018*/ 	.word	0x00000000
	.align		4
        /*001c*/ 	.word	0xfffffffc


//--------------------- .text._Z17tiled_gemm_kernelILi32EEvPKfS1_Pfiiiff --------------------------
	.section	.text._Z17tiled_gemm_kernelILi32EEvPKfS1_Pfiiiff,"ax",@progbits
	.align	128
        .global         _Z17tiled_gemm_kernelILi32EEvPKfS1_Pfiiiff
        .type           _Z17tiled_gemm_kernelILi32EEvPKfS1_Pfiiiff,@function
        .size           _Z17tiled_gemm_kernelILi32EEvPKfS1_Pfiiiff,(.L_x_3 - _Z17tiled_gemm_kernelILi32EEvPKfS1_Pfiiiff)
        .other          _Z17tiled_gemm_kernelILi32EEvPKfS1_Pfiiiff,@"STO_CUDA_ENTRY STV_DEFAULT"
_Z17tiled_gemm_kernelILi32EEvPKfS1_Pfiiiff:
.text._Z17tiled_gemm_kernelILi32EEvPKfS1_Pfiiiff:
[----:B------:R-:W-:Y:S01]  /*0000*/  LDC R1, c[0x0][0x37c] ;  /* 0x0000df00ff017b82 */ /* 0x000fe20000000800 */
[----:B------:R-:W0:Y:S01]  /*0010*/  S2R R18, SR_CTAID.Y ;  /* 0x0000000000127919 */ /* 0x000e220000002600 */
[----:B------:R-:W1:Y:S01]  /*0020*/  LDCU UR10, c[0x0][0x3a0] ;  /* 0x00007400ff0a77ac */ /* 0x000e620008000800 */
[----:B------:R-:W-:Y:S01]  /*0030*/  HFMA2 R21, -RZ, RZ, 0, 0 ;  /* 0x00000000ff157431 */ /* 0x000fe200000001ff */
[----:B------:R-:W0:Y:S01]  /*0040*/  S2R R17, SR_TID.Y ;  /* 0x0000000000117919 */ /* 0x000e220000002200 */
[----:B------:R-:W2:Y:S01]  /*0050*/  LDCU.64 UR8, c[0x0][0x358] ;  /* 0x00006b00ff0877ac */ /* 0x000ea20008000a00 */
[----:B------:R-:W3:Y:S01]  /*0060*/  S2R R2, SR_CTAID.X ;  /* 0x0000000000027919 */ /* 0x000ee20000002500 */
[----:B------:R-:W3:Y:S01]  /*0070*/  S2R R16, SR_TID.X ;  /* 0x0000000000107919 */ /* 0x000ee20000002100 */
[----:B-1----:R-:W-:Y:S01]  /*0080*/  UISETP.GE.AND UP0, UPT, UR10, 0x1, UPT ;  /* 0x000000010a00788c */ /* 0x002fe2000bf06270 */
[----:B0-----:R-:W-:Y:S02]  /*0090*/  LEA R18, R18, R17, 0x5 ;  /* 0x0000001112127211 */ /* 0x001fe400078e28ff */
[----:B---3--:R-:W-:-:S06]  /*00a0*/  LEA R19, R2, R16, 0x5 ;  /* 0x0000001002137211 */ /* 0x008fcc00078e28ff */
[----:B--2---:R-:W-:Y:S05]  /*00b0*/  BRA.U !UP0, `(.L_x_0) ;  /* 0x0000000508cc7547 */ /* 0x004fea000b800000 */
[----:B------:R-:W0:Y:S01]  /*00c0*/  S2UR UR7, SR_CgaCtaId ;  /* 0x00000000000779c3 */ /* 0x000e220000008800 */
[----:B------:R-:W1:Y:S01]  /*00d0*/  LDCU UR11, c[0x0][0x39c] ;  /* 0x00007380ff0b77ac */ /* 0x000e620008000800 */
[----:B------:R-:W-:Y:S01]  /*00e0*/  MOV R21, RZ ;  /* 0x000000ff00157202 */ /* 0x000fe20000000f00 */
[----:B------:R-:W-:Y:S01]  /*00f0*/  IMAD R6, R18, UR10, R16 ;  /* 0x0000000a12067c24 */ /* 0x000fe2000f8e0210 */
[----:B------:R-:W-:Y:S01]  /*0100*/  UMOV UR5, 0x400 ;  /* 0x0000040000057882 */ /* 0x000fe20000000000 */
[----:B------:R-:W-:-:S03]  /*0110*/  UIADD3 UR4, UPT, UPT, UR10, 0x1f, URZ ;  /* 0x0000001f0a047890 */ /* 0x000fc6000fffe0ff */
[----:B------:R-:W2:Y:S01]  /*0120*/  LDC R0, c[0x0][0x39c] ;  /* 0x0000e700ff007b82 */ /* 0x000ea20000000800 */
[----:B------:R-:W-:Y:S02]  /*0130*/  UIADD3 UR6, UPT, UPT, UR5, 0x1000, URZ ;  /* 0x0000100005067890 */ /* 0x000fe4000fffe0ff */
[----:B------:R-:W-:Y:S01]  /*0140*/  USHF.R.U32.HI UR4, URZ, 0x5, UR4 ;  /* 0x00000005ff047899 */ /* 0x000fe20008011604 */
[----:B------:R-:W3:Y:S01]  /*0150*/  LDCU UR13, c[0x0][0x3a0] ;  /* 0x00007400ff0d77ac */ /* 0x000ee20008000800 */
[----:B------:R-:W4:Y:S01]  /*0160*/  LDCU UR12, c[0x0][0x398] ;  /* 0x00007300ff0c77ac */ /* 0x000f220008000800 */
[----:B-1----:R-:W-:Y:S01]  /*0170*/  IMAD R7, R17, UR11, R16 ;  /* 0x0000000b11077c24 */ /* 0x002fe2000f8e0210 */
[----:B------:R-:W-:Y:S02]  /*0180*/  UIADD3 UR4, UPT, UPT, -UR4, URZ, URZ ;  /* 0x000000ff04047290 */ /* 0x000fe4000fffe1ff */
[----:B0-----:R-:W-:Y:S02]  /*0190*/  ULEA UR5, UR7, UR5, 0x18 ;  /* 0x0000000507057291 */ /* 0x001fe4000f8ec0ff */
[----:B------:R-:W-:Y:S01]  /*01a0*/  LEA R7, R2, R7, 0x5 ;  /* 0x0000000702077211 */ /* 0x000fe200078e28ff */
[----:B------:R-:W-:-:S03]  /*01b0*/  ULEA UR6, UR7, UR6, 0x18 ;  /* 0x0000000607067291 */ /* 0x000fc6000f8ec0ff */
[----:B------:R-:W-:-:S03]  /*01c0*/  LEA R5, R17, UR5, 0x7 ;  /* 0x0000000511057c11 */ /* 0x000fc6000f8e38ff */
[C---:B------:R-:W-:Y:S02]  /*01d0*/  LEA R3, R16.reuse, UR6, 0x2 ;  /* 0x0000000610037c11 */ /* 0x040fe4000f8e10ff */
[----:B------:R-:W-:Y:S02]  /*01e0*/  LEA R4, R16, R5, 0x2 ;  /* 0x0000000510047211 */ /* 0x000fe400078e10ff */
[----:B---34-:R-:W-:-:S07]  /*01f0*/  LEA R2, R17, R3, 0x7 ;  /* 0x0000000311027211 */ /* 0x018fce00078e38ff */
.L_x_1:
[----:B------:R-:W-:Y:S01]  /*0200*/  ISETP.GE.U32.AND P1, PT, R16, UR13, PT ;  /* 0x0000000d10007c0c */ /* 0x000fe2000bf26070 */
[----:B------:R-:W-:Y:S01]  /*0210*/  HFMA2 R24, -RZ, RZ, 0, 0 ;  /* 0x00000000ff187431 */ /* 0x000fe200000001ff */
[----:B------:R-:W-:Y:S02]  /*0220*/  ISETP.GE.U32.AND P0, PT, R17, UR13, PT ;  /* 0x0000000d11007c0c */ /* 0x000fe4000bf06070 */
[----:B------:R-:W-:Y:S02]  /*0230*/  ISETP.GE.OR P1, PT, R18, UR12, P1 ;  /* 0x0000000c12007c0c */ /* 0x000fe40008f26670 */
[----:B--2---:R-:W-:Y:S02]  /*0240*/  ISETP.GE.OR P0, PT, R19, R0, P0 ;  /* 0x000000001300720c */ /* 0x004fe40000706670 */
[----:B------:R-:W-:-:S09]  /*0250*/  MOV R29, RZ ;  /* 0x000000ff001d7202 */ /* 0x000fd20000000f00 */
[----:B------:R-:W0:Y:S08]  /*0260*/  @!P1 LDC.64 R10, c[0x0][0x380] ;  /* 0x0000e000ff0a9b82 */ /* 0x000e300000000a00 */
[----:B------:R-:W1:Y:S01]  /*0270*/  @!P0 LDC.64 R8, c[0x0][0x388] ;  /* 0x0000e200ff088b82 */ /* 0x000e620000000a00 */
[----:B0-----:R-:W-:-:S05]  /*0280*/  @!P1 IMAD.WIDE.U32 R10, R6, 0x4, R10 ;  /* 0x00000004060a9825 */ /* 0x001fca00078e000a */
[----:B------:R-:W2:Y:S01]  /*0290*/  @!P1 LDG.E.CONSTANT R29, desc[UR8][R10.64] ;  /* 0x000000080a1d9981 */ /* 0x000ea2000c1e9900 */
[----:B-1----:R-:W-:-:S05]  /*02a0*/  @!P0 IMAD.WIDE.U32 R22, R7, 0x4, R8 ;  /* 0x0000000407168825 */ /* 0x002fca00078e0008 */
[----:B------:R-:W3:Y:S01]  /*02b0*/  @!P0 LDG.E.CONSTANT R24, desc[UR8][R22.64] ;  /* 0x0000000816188981 */ /* 0x000ee2000c1e9900 */
[----:B------:R-:W-:-:S04]  /*02c0*/  UIADD3 UR4, UPT, UPT, UR4, 0x1, URZ ;  /* 0x0000000104047890 */ /* 0x000fc8000fffe0ff */
[----:B------:R-:W-:Y:S01]  /*02d0*/  UISETP.NE.AND UP0, UPT, UR4, URZ, UPT ;  /* 0x000000ff0400728c */ /* 0x000fe2000bf05270 */
[----:B------:R-:W-:Y:S01]  /*02e0*/  IADD3 R17, PT, PT, R17, 0x20, RZ ;  /* 0x0000002011117810 */ /* 0x000fe20007ffe0ff */
[----:B--2---:R-:W-:Y:S04]  /*02f0*/  STS [R4], R29 ;  /* 0x0000001d04007388 */ /* 0x004fe80000000800 */
[----:B---3--:R-:W-:Y:S01]  /*0300*/  STS [R2], R24 ;  /* 0x0000001802007388 */ /* 0x008fe20000000800 */
[----:B------:R-:W-:Y:S06]  /*0310*/  BAR.SYNC.DEFER_BLOCKING 0x0 ;  /* 0x0000000000007b1d */ /* 0x000fec0000010000 */
[----:B------:R-:W-:Y:S04]  /*0320*/  LDS R28, [R3] ;  /* 0x00000000031c7984 */ /* 0x000fe80000000800 */
[----:B------:R-:W0:Y:S04]  /*0330*/  LDS.128 R12, [R5] ;  /* 0x00000000050c7984 */ /* 0x000e280000000c00 */
[----:B------:R-:W1:Y:S04]  /*0340*/  LDS R23, [R3+0x80] ;  /* 0x0000800003177984 */ /* 0x000e680000000800 */
[----:B------:R-:W2:Y:S04]  /*0350*/  LDS R27, [R3+0x100] ;  /* 0x00010000031b7984 */ /* 0x000ea80000000800 */
[----:B------:R-:W3:Y:S04]  /*0360*/  LDS R26, [R3+0x180] ;  /* 0x00018000031a7984 */ /* 0x000ee80000000800 */
[----:B------:R-:W-:Y:S04]  /*0370*/  LDS R25, [R3+0x200] ;  /* 0x0002000003197984 */ /* 0x000fe80000000800 */
[----:B------:R-:W4:Y:S04]  /*0380*/  LDS.128 R8, [R5+0x10] ;  /* 0x0000100005087984 */ /* 0x000f280000000c00 */
[----:B------:R-:W5:Y:S04]  /*0390*/  LDS R20, [R3+0x280] ;  /* 0x0002800003147984 */ /* 0x000f680000000800 */
[----:B------:R-:W-:Y:S04]  /*03a0*/  LDS R24, [R3+0x380] ;  /* 0x0003800003187984 */ /* 0x000fe80000000800 */
[----:B------:R-:W-:Y:S01]  /*03b0*/  LDS R22, [R3+0x480] ;  /* 0x0004800003167984 */ /* 0x000fe20000000800 */
[----:B0-----:R-:W-:-:S03]  /*03c0*/  FFMA R12, R12, R28, R21 ;  /* 0x0000001c0c0c7223 */ /* 0x001fc60000000015 */
[----:B------:R-:W0:Y:S01]  /*03d0*/  LDS R21, [R3+0x300] ;  /* 0x0003000003157984 */ /* 0x000e220000000800 */
[----:B-1----:R-:W-:-:S03]  /*03e0*/  FFMA R12, R23, R13, R12 ;  /* 0x0000000d170c7223 */ /* 0x002fc6000000000c */
[----:B------:R-:W-:Y:S01]  /*03f0*/  LDS R23, [R3+0x400] ;  /* 0x0004000003177984 */ /* 0x000fe20000000800 */
[----:B--2---:R-:W-:-:S04]  /*0400*/  FFMA R27, R27, R14, R12 ;  /* 0x0000000e1b1b7223 */ /* 0x004fc8000000000c */
[----:B---3--:R-:W-:Y:S02]  /*0410*/  FFMA R27, R26, R15, R27 ;  /* 0x0000000f1a1b7223 */ /* 0x008fe4000000001b */
[----:B------:R-:W1:Y:S04]  /*0420*/  LDS.128 R12, [R5+0x20] ;  /* 0x00002000050c7984 */ /* 0x000e680000000c00 */
[----:B------:R-:W-:Y:S01]  /*0430*/  LDS R26, [R3+0x580] ;  /* 0x00058000031a7984 */ /* 0x000fe20000000800 */
[----:B----4-:R-:W-:-:S03]  /*0440*/  FFMA R27, R8, R25, R27 ;  /* 0x00000019081b7223 */ /* 0x010fc6000000001b */
[----:B------:R-:W2:Y:S01]  /*0450*/  LDS R25, [R3+0x500] ;  /* 0x0005000003197984 */ /* 0x000ea20000000800 */
[----:B-----5:R-:W-:-:S04]  /*0460*/  FFMA R20, R20, R9, R27 ;  /* 0x0000000914147223 */ /* 0x020fc8000000001b */
[----:B0-----:R-:W-:Y:S02]  /*0470*/  FFMA R21, R21, R10, R20 ;  /* 0x0000000a15157223 */ /* 0x001fe40000000014 */
[----:B------:R-:W-:Y:S02]  /*0480*/  LDS R20, [R3+0x680] ;  /* 0x0006800003147984 */ /* 0x000fe40000000800 */
[----:B------:R-:W-:Y:S02]  /*0490*/  FFMA R27, R24, R11, R21 ;  /* 0x0000000b181b7223 */ /* 0x000fe40000000015 */
[----:B------:R-:W-:Y:S04]  /*04a0*/  LDS R21, [R3+0x600] ;  /* 0x0006000003157984 */ /* 0x000fe80000000800 */
[----:B------:R-:W0:Y:S01]  /*04b0*/  LDS.128 R8, [R5+0x30] ;  /* 0x0000300005087984 */ /* 0x000e220000000c00 */
[----:B-1----:R-:W-:-:S03]  /*04c0*/  FFMA R27, R12, R23, R27 ;  /* 0x000000170c1b7223 */ /* 0x002fc6000000001b */
[----:B------:R-:W1:Y:S01]  /*04d0*/  LDS R23, [R3+0x700] ;  /* 0x0007000003177984 */ /* 0x000e620000000800 */
[----:B------:R-:W-:-:S03]  /*04e0*/  FFMA R22, R22, R13, R27 ;  /* 0x0000000d16167223 */ /* 0x000fc6000000001b */
[----:B------:R-:W3:Y:S01]  /*04f0*/  LDS R24, [R3+0x780] ;  /* 0x0007800003187984 */ /* 0x000ee20000000800 */
[----:B--2---:R-:W-:-:S03]  /*0500*/  FFMA R25, R25, R14, R22 ;  /* 0x0000000e19197223 */ /* 0x004fc60000000016 */
[----:B------:R-:W-:Y:S01]  /*0510*/  LDS R22, [R3+0x880] ;  /* 0x0008800003167984 */ /* 0x000fe20000000800 */
[----:B------:R-:W-:-:S03]  /*0520*/  FFMA R27, R26, R15, R25 ;  /* 0x0000000f1a1b7223 */ /* 0x000fc60000000019 */
[----:B------:R-:W-:Y:S04]  /*0530*/  LDS R25, [R3+0x800] ;  /* 0x0008000003197984 */ /* 0x000fe80000000800 */
[----:B------:R-:W2:Y:S04]  /*0540*/  LDS.128 R12, [R5+0x40] ;  /* 0x00004000050c7984 */ /* 0x000ea80000000c00 */
[----:B------:R-:W-:Y:S01]  /*0550*/  LDS R26, [R3+0x980] ;  /* 0x00098000031a7984 */ /* 0x000fe20000000800 */
[----:B0-----:R-:W-:-:S03]  /*0560*/  FFMA R27, R8, R21, R27 ;  /* 0x00000015081b7223 */ /* 0x001fc6000000001b */
[----:B------:R-:W0:Y:S01]  /*0570*/  LDS R21, [R3+0x900] ;  /* 0x0009000003157984 */ /* 0x000e220000000800 */
[----:B------:R-:W-:-:S04]  /*0580*/  FFMA R20, R20, R9, R27 ;  /* 0x0000000914147223 */ /* 0x000fc8000000001b */
[----:B-1----:R-:W-:Y:S02]  /*0590*/  FFMA R23, R23, R10, R20 ;  /* 0x0000000a17177223 */ /* 0x002fe40000000014 */
[----:B------:R-:W-:Y:S02]  /*05a0*/  LDS R20, [R3+0xa80] ;  /* 0x000a800003147984 */ /* 0x000fe40000000800 */
[----:B---3--:R-:W-:Y:S02]  /*05b0*/  FFMA R27, R24, R11, R23 ;  /* 0x0000000b181b7223 */ /* 0x008fe40000000017 */
[----:B------:R-:W-:Y:S04]  /*05c0*/  LDS R23, [R3+0xa00] ;  /* 0x000a000003177984 */ /* 0x000fe80000000800 */
[----:B------:R-:W1:Y:S01]  /*05d0*/  LDS.128 R8, [R5+0x50] ;  /* 0x0000500005087984 */ /* 0x000e620000000c00 */
[----:B--2---:R-:W-:-:S03]  /*05e0*/  FFMA R27, R12, R25, R27 ;  /* 0x000000190c1b7223 */ /* 0x004fc6000000001b */
[----:B------:R-:W2:Y:S01]  /*05f0*/  LDS R25, [R3+0xb00] ;  /* 0x000b000003197984 */ /* 0x000ea20000000800 */
[----:B------:R-:W-:-:S03]  /*0600*/  FFMA R12, R22, R13, R27 ;  /* 0x0000000d160c7223 */ /* 0x000fc6000000001b */
[----:B------:R-:W3:Y:S04]  /*0610*/  LDS R22, [R3+0xb80] ;  /* 0x000b800003167984 */ /* 0x000ee80000000800 */
[----:B------:R-:W-:Y:S01]  /*0620*/  LDS R24, [R3+0xc80] ;  /* 0x000c800003187984 */ /* 0x000fe20000000800 */
[----:B0-----:R-:W-:-:S04]  /*0630*/  FFMA R21, R21, R14, R12 ;  /* 0x0000000e15157223 */ /* 0x001fc8000000000c */
[----:B------:R-:W-:Y:S02]  /*0640*/  FFMA R27, R26, R15, R21 ;  /* 0x0000000f1a1b7223 */ /* 0x000fe40000000015 */
[----:B------:R-:W-:Y:S04]  /*0650*/  LDS R21, [R3+0xc00] ;  /* 0x000c000003157984 */ /* 0x000fe80000000800 */
[----:B------:R-:W0:Y:S01]  /*0660*/  LDS.128 R12, [R5+0x60] ;  /* 0x00006000050c7984 */ /* 0x000e220000000c00 */
[----:B-1----:R-:W-:-:S04]  /*0670*/  FFMA R23, R8, R23, R27 ;  /* 0x0000001708177223 */ /* 0x002fc8000000001b */
[----:B------:R-:W-:Y:S02]  /*0680*/  FFMA R20, R20, R9, R23 ;  /* 0x0000000914147223 */ /* 0x000fe40000000017 */
[----:B------:R-:W1:Y:S02]  /*0690*/  LDS R23, [R3+0xd00] ;  /* 0x000d000003177984 */ /* 0x000e640000000800 */
[----:B--2---:R-:W-:Y:S02]  /*06a0*/  FFMA R25, R25, R10, R20 ;  /* 0x0000000a19197223 */ /* 0x004fe40000000014 */
[----:B------:R-:W2:Y:S02]  /*06b0*/  LDS R20, [R3+0xd80] ;  /* 0x000d800003147984 */ /* 0x000ea40000000800 */
[----:B---3--:R-:W-:Y:S02]  /*06c0*/  FFMA R27, R22, R11, R25 ;  /* 0x0000000b161b7223 */ /* 0x008fe40000000019 */
[----:B------:R-:W-:Y:S04]  /*06d0*/  LDS R25, [R3+0xe00] ;  /* 0x000e000003197984 */ /* 0x000fe80000000800 */
[----:B------:R-:W3:Y:S04]  /*06e0*/  LDS.128 R8, [R5+0x70] ;  /* 0x0000700005087984 */ /* 0x000ee80000000c00 */
[----:B------:R-:W4:Y:S01]  /*06f0*/  LDS R22, [R3+0xe80] ;  /* 0x000e800003167984 */ /* 0x000f220000000800 */
[----:B0-----:R-:W-:-:S03]  /*0700*/  FFMA R27, R12, R21, R27 ;  /* 0x000000150c1b7223 */ /* 0x001fc6000000001b */
[----:B------:R-:W0:Y:S04]  /*0710*/  LDS R21, [R3+0xf00] ;  /* 0x000f000003157984 */ /* 0x000e280000000800 */
[----:B------:R-:W5:Y:S01]  /*0720*/  LDS R12, [R3+0xf80] ;  /* 0x000f8000030c7984 */ /* 0x000f620000000800 */
[----:B------:R-:W-:-:S04]  /*0730*/  FFMA R24, R24, R13, R27 ;  /* 0x0000000d18187223 */ /* 0x000fc8000000001b */
[----:B-1----:R-:W-:-:S04]  /*0740*/  FFMA R23, R23, R14, R24 ;  /* 0x0000000e17177223 */ /* 0x002fc80000000018 */
[----:B--2---:R-:W-:-:S04]  /*0750*/  FFMA R15, R20, R15, R23 ;  /* 0x0000000f140f7223 */ /* 0x004fc80000000017 */
[----:B---3--:R-:W-:-:S04]  /*0760*/  FFMA R15, R8, R25, R15 ;  /* 0x00000019080f7223 */ /* 0x008fc8000000000f */
[----:B----4-:R-:W-:Y:S01]  /*0770*/  FFMA R22, R22, R9, R15 ;  /* 0x0000000916167223 */ /* 0x010fe2000000000f */
[----:B------:R-:W-:Y:S02]  /*0780*/  IADD3 R16, PT, PT, R16, 0x20, RZ ;  /* 0x0000002010107810 */ /* 0x000fe40007ffe0ff */
[----:B------:R-:W-:Y:S02]  /*0790*/  IADD3 R6, PT, PT, R6, 0x20, RZ ;  /* 0x0000002006067810 */ /* 0x000fe40007ffe0ff */
[----:B------:R-:W-:Y:S01]  /*07a0*/  LEA R7, R0, R7, 0x5 ;  /* 0x0000000700077211 */ /* 0x000fe200078e28ff */
[----:B0-----:R-:W-:-:S04]  /*07b0*/  FFMA R21, R21, R10, R22 ;  /* 0x0000000a15157223 */ /* 0x001fc80000000016 */
[----:B-----5:R-:W-:Y:S01]  /*07c0*/  FFMA R21, R12, R11, R21 ;  /* 0x0000000b0c157223 */ /* 0x020fe20000000015 */
[----:B------:R-:W-:Y:S06]  /*07d0*/  BAR.SYNC.DEFER_BLOCKING 0x0 ;  /* 0x0000000000007b1d */ /* 0x000fec0000010000 */
[----:B------:R-:W-:Y:S05]  /*07e0*/  BRA.U UP0, `(.L_x_1) ;  /* 0xfffffff900847547 */ /* 0x000fea000b83ffff */
.L_x_0:
[----:B------:R-:W0:Y:S02]  /*07f0*/  LDCU.64 UR6, c[0x0][0x398] ;  /* 0x00007300ff0677ac */ /* 0x000e240008000a00 */
[----:B0-----:R-:W-:-:S04]  /*0800*/  ISETP.GE.AND P0, PT, R19, UR7, PT ;  /* 0x0000000713007c0c */ /* 0x001fc8000bf06270 */
[----:B------:R-:W-:-:S13]  /*0810*/  ISETP.GE.OR P0, PT, R18, UR6, P0 ;  /* 0x0000000612007c0c */ /* 0x000fda0008706670 */
[----:B------:R-:W-:Y:S05]  /*0820*/  @P0 EXIT ;  /* 0x000000000000094d */ /* 0x000fea0003800000 */
[----:B------:R-:W0:Y:S01]  /*0830*/  LDC.64 R2, c[0x0][0x390] ;  /* 0x0000e400ff027b82 */ /* 0x000e220000000a00 */
[----:B------:R-:W-:Y:S01]  /*0840*/  IMAD R19, R18, UR7, R19 ;  /* 0x0000000712137c24 */ /* 0x000fe2000f8e0213 */
[----:B------:R-:W1:Y:S01]  /*0850*/  LDCU UR4, c[0x0][0x3a8] ;  /* 0x00007500ff0477ac */ /* 0x000e620008000800 */
[----:B------:R-:W2:Y:S02]  /*0860*/  LDCU UR5, c[0x0][0x3a4] ;  /* 0x00007480ff0577ac */ /* 0x000ea40008000800 */
[----:B0-----:R-:W-:-:S05]  /*0870*/  IMAD.WIDE R2, R19, 0x4, R2 ;  /* 0x0000000413027825 */ /* 0x001fca00078e0202 */
[----:B------:R-:W1:Y:S02]  /*0880*/  LDG.E R0, desc[UR8][R2.64] ;  /* 0x0000000802007981 */ /* 0x000e64000c1e1900 */
[----:B-1----:R-:W-:-:S04]  /*0890*/  FMUL R0, R0, UR4 ;  /* 0x0000000400007c20 */ /* 0x002fc80008400000 */
[----:B--2---:R-:W-:-:S05]  /*08a0*/  FFMA R21, R21, UR5, R0 ;  /* 0x0000000515157c23 */ /* 0x004fca0008000000 */
[----:B------:R-:W-:Y:S01]  /*08b0*/  STG.E desc[UR8][R2.64], R21 ;  /* 0x0000001502007986 */ /* 0x000fe2000c101908 */
[----:B------:R-:W-:Y:S05]  /*08c0*/  EXIT ;  /* 0x000000000000794d */ /* 0x000fea0003800000 */
.L_x_2:
[----:B------:R-:W-:-:S00]  /*08d0*/  BRA `(.L_x_2) ;  /* 0xfffffffc00fc7947 */ /* 0x000fc0000383ffff */
[----:B------:R-:W-:-:S00]  /*08e0*/  NOP ;  /* 0x0000000000007918 */ /* 0x000fc00000000000 */
        /* <DEDUP_REMOVED lines=9> */
.L_x_3:


//--------------------- .nv.shared._Z17tiled_gemm_kernelILi32EEvPKfS1_Pfiiiff --------------------------
	.section	.nv.shared._Z17tiled_gemm_kernelILi32EEvPKfS1_Pfiiiff,"aw",@nobits
	.sectionflags	@""
	.align	4
.nv.shared._Z17tiled_gemm_kernelILi32EEvPKfS1_Pfiiiff:
	.zero		9216


//--------------------- .nv.shared.reserved.0     --------------------------
	.section	.nv.shared.reserved.0,"aw",@nobits
	.weak		__nv_reservedSMEM_offset_0_alias
	.size		__nv_reservedSMEM_offset_0_alias, 0, 64
	.other		__nv_reservedSMEM_offset_0_alias,@"STO_CUDA_RESERVED_SHARED STV_DEFAULT"
__nv_reservedSMEM_offset_0_alias:
	.zero		0
	.zero		64


//--------------------- .nv.constant0._Z17tiled_gemm_kernelILi32EEvPKfS1_Pfiiiff --------------------------
	.section	.nv.constant0._Z17tiled_gemm_kernelILi32EEvPKfS1_Pfiiiff,"a",@progbits
	.sectionflags	@""
	.align	4
.nv.constant0._Z17tiled_gemm_kernelILi32EEvPKfS1_Pfiiiff:
	.zero		940


//--------------------- SYMBOLS --------------------------

	.type		.nv.reservedSmem.offset0,@object
	.size		.nv.reservedSmem.offset0,0x4
	.type		.nv.reservedSmem.cap,@object
	.size		.nv.reservedSmem.cap,0x4
